//
// Generated by NVIDIA NVVM Compiler
//
// Compiler Build ID: CL-36424714
// Cuda compilation tools, release 13.0, V13.0.88
// Based on NVVM 20.0.0
//

.version 9.0
.target sm_100
.address_size 64

	// .globl	_Z25ldmatrix_noswizzle_kernelPK6__halfPf
.extern .shared .align 16 .b8 shmem[];

.visible .entry _Z25ldmatrix_noswizzle_kernelPK6__halfPf(
	.param .u64 .ptr .align 1 _Z25ldmatrix_noswizzle_kernelPK6__halfPf_param_0,
	.param .u64 .ptr .align 1 _Z25ldmatrix_noswizzle_kernelPK6__halfPf_param_1
)
{
	.reg .pred 	%p<3>;
	.reg .b16 	%rs<66>;
	.reg .b32 	%r<528>;
	.reg .b32 	%f<129>;
	.reg .b64 	%rd<13>;

	ld.param.u64 	%rd5, [_Z25ldmatrix_noswizzle_kernelPK6__halfPf_param_0];
	ld.param.u64 	%rd4, [_Z25ldmatrix_noswizzle_kernelPK6__halfPf_param_1];
	cvta.to.global.u64 	%rd6, %rd5;
	mov.u32 	%r7, %tid.x;
	and.b32  	%r1, %r7, 31;
	shl.b32 	%r8, %r7, 1;
	cvt.u64.u32 	%rd7, %r8;
	and.b64  	%rd8, %rd7, 32;
	and.b32  	%r9, %r7, 15;
	mul.wide.u32 	%rd9, %r9, 2;
	or.b64  	%rd10, %rd8, %rd9;
	add.s64 	%rd12, %rd6, %rd10;
	and.b32  	%r10, %r8, 62;
	mov.u32 	%r11, shmem;
	add.s32 	%r526, %r11, %r10;
	mov.u32 	%r527, %r1;
$L__BB0_1:
	ld.global.nc.u16 	%rs1, [%rd12];
	st.shared.u16 	[%r526], %rs1;
	add.s32 	%r5, %r527, 32;
	add.s64 	%rd12, %rd12, 64;
	add.s32 	%r526, %r526, 64;
	setp.lt.u32 	%p1, %r527, 224;
	mov.u32 	%r527, %r5;
	@%p1 bra 	$L__BB0_1;
	bar.sync 	0;
	mov.u32 	%r12, shmem;
	mov.b32 	%r13, 16;
	wmma.load.a.sync.aligned.row.m16n16k16.shared.f16 	{%r14, %r15, %r16, %r17, %r18, %r19, %r20, %r21}, [%r12], %r13;
	cvt.u16.u32 	%rs2, %r14;
	// begin inline asm
	{  cvt.f32.f16 %f2, %rs2;}

	// end inline asm
	add.f32 	%f66, %f2, 0f00000000;
	wmma.load.a.sync.aligned.row.m16n16k16.shared.f16 	{%r22, %r23, %r24, %r25, %r26, %r27, %r28, %r29}, [%r12], %r13;
	cvt.u16.u32 	%rs3, %r22;
	// begin inline asm
	{  cvt.f32.f16 %f3, %rs3;}

	// end inline asm
	add.f32 	%f67, %f66, %f3;
	wmma.load.a.sync.aligned.row.m16n16k16.shared.f16 	{%r30, %r31, %r32, %r33, %r34, %r35, %r36, %r37}, [%r12], %r13;
	cvt.u16.u32 	%rs4, %r30;
	// begin inline asm
	{  cvt.f32.f16 %f4, %rs4;}

	// end inline asm
	add.f32 	%f68, %f67, %f4;
	wmma.load.a.sync.aligned.row.m16n16k16.shared.f16 	{%r38, %r39, %r40, %r41, %r42, %r43, %r44, %r45}, [%r12], %r13;
	cvt.u16.u32 	%rs5, %r38;
	// begin inline asm
	{  cvt.f32.f16 %f5, %rs5;}

	// end inline asm
	add.f32 	%f69, %f68, %f5;
	wmma.load.a.sync.aligned.row.m16n16k16.shared.f16 	{%r46, %r47, %r48, %r49, %r50, %r51, %r52, %r53}, [%r12], %r13;
	cvt.u16.u32 	%rs6, %r46;
	// begin inline asm
	{  cvt.f32.f16 %f6, %rs6;}

	// end inline asm
	add.f32 	%f70, %f69, %f6;
	wmma.load.a.sync.aligned.row.m16n16k16.shared.f16 	{%r54, %r55, %r56, %r57, %r58, %r59, %r60, %r61}, [%r12], %r13;
	cvt.u16.u32 	%rs7, %r54;
	// begin inline asm
	{  cvt.f32.f16 %f7, %rs7;}

	// end inline asm
	add.f32 	%f71, %f70, %f7;
	wmma.load.a.sync.aligned.row.m16n16k16.shared.f16 	{%r62, %r63, %r64, %r65, %r66, %r67, %r68, %r69}, [%r12], %r13;
	cvt.u16.u32 	%rs8, %r62;
	// begin inline asm
	{  cvt.f32.f16 %f8, %rs8;}

	// end inline asm
	add.f32 	%f72, %f71, %f8;
	wmma.load.a.sync.aligned.row.m16n16k16.shared.f16 	{%r70, %r71, %r72, %r73, %r74, %r75, %r76, %r77}, [%r12], %r13;
	cvt.u16.u32 	%rs9, %r70;
	// begin inline asm
	{  cvt.f32.f16 %f9, %rs9;}

	// end inline asm
	add.f32 	%f73, %f72, %f9;
	wmma.load.a.sync.aligned.row.m16n16k16.shared.f16 	{%r78, %r79, %r80, %r81, %r82, %r83, %r84, %r85}, [%r12], %r13;
	cvt.u16.u32 	%rs10, %r78;
	// begin inline asm
	{  cvt.f32.f16 %f10, %rs10;}

	// end inline asm
	add.f32 	%f74, %f73, %f10;
	wmma.load.a.sync.aligned.row.m16n16k16.shared.f16 	{%r86, %r87, %r88, %r89, %r90, %r91, %r92, %r93}, [%r12], %r13;
	cvt.u16.u32 	%rs11, %r86;
	// begin inline asm
	{  cvt.f32.f16 %f11, %rs11;}

	// end inline asm
	add.f32 	%f75, %f74, %f11;
	wmma.load.a.sync.aligned.row.m16n16k16.shared.f16 	{%r94, %r95, %r96, %r97, %r98, %r99, %r100, %r101}, [%r12], %r13;
	cvt.u16.u32 	%rs12, %r94;
	// begin inline asm
	{  cvt.f32.f16 %f12, %rs12;}

	// end inline asm
	add.f32 	%f76, %f75, %f12;
	wmma.load.a.sync.aligned.row.m16n16k16.shared.f16 	{%r102, %r103, %r104, %r105, %r106, %r107, %r108, %r109}, [%r12], %r13;
	cvt.u16.u32 	%rs13, %r102;
	// begin inline asm
	{  cvt.f32.f16 %f13, %rs13;}

	// end inline asm
	add.f32 	%f77, %f76, %f13;
	wmma.load.a.sync.aligned.row.m16n16k16.shared.f16 	{%r110, %r111, %r112, %r113, %r114, %r115, %r116, %r117}, [%r12], %r13;
	cvt.u16.u32 	%rs14, %r110;
	// begin inline asm
	{  cvt.f32.f16 %f14, %rs14;}

	// end inline asm
	add.f32 	%f78, %f77, %f14;
	wmma.load.a.sync.aligned.row.m16n16k16.shared.f16 	{%r118, %r119, %r120, %r121, %r122, %r123, %r124, %r125}, [%r12], %r13;
	cvt.u16.u32 	%rs15, %r118;
	// begin inline asm
	{  cvt.f32.f16 %f15, %rs15;}

	// end inline asm
	add.f32 	%f79, %f78, %f15;
	wmma.load.a.sync.aligned.row.m16n16k16.shared.f16 	{%r126, %r127, %r128, %r129, %r130, %r131, %r132, %r133}, [%r12], %r13;
	cvt.u16.u32 	%rs16, %r126;
	// begin inline asm
	{  cvt.f32.f16 %f16, %rs16;}

	// end inline asm
	add.f32 	%f80, %f79, %f16;
	wmma.load.a.sync.aligned.row.m16n16k16.shared.f16 	{%r134, %r135, %r136, %r137, %r138, %r139, %r140, %r141}, [%r12], %r13;
	cvt.u16.u32 	%rs17, %r134;
	// begin inline asm
	{  cvt.f32.f16 %f17, %rs17;}

	// end inline asm
	add.f32 	%f81, %f80, %f17;
	wmma.load.a.sync.aligned.row.m16n16k16.shared.f16 	{%r142, %r143, %r144, %r145, %r146, %r147, %r148, %r149}, [%r12], %r13;
	cvt.u16.u32 	%rs18, %r142;
	// begin inline asm
	{  cvt.f32.f16 %f18, %rs18;}

	// end inline asm
	add.f32 	%f82, %f81, %f18;
	wmma.load.a.sync.aligned.row.m16n16k16.shared.f16 	{%r150, %r151, %r152, %r153, %r154, %r155, %r156, %r157}, [%r12], %r13;
	cvt.u16.u32 	%rs19, %r150;
	// begin inline asm
	{  cvt.f32.f16 %f19, %rs19;}

	// end inline asm
	add.f32 	%f83, %f82, %f19;
	wmma.load.a.sync.aligned.row.m16n16k16.shared.f16 	{%r158, %r159, %r160, %r161, %r162, %r163, %r164, %r165}, [%r12], %r13;
	cvt.u16.u32 	%rs20, %r158;
	// begin inline asm
	{  cvt.f32.f16 %f20, %rs20;}

	// end inline asm
	add.f32 	%f84, %f83, %f20;
	wmma.load.a.sync.aligned.row.m16n16k16.shared.f16 	{%r166, %r167, %r168, %r169, %r170, %r171, %r172, %r173}, [%r12], %r13;
	cvt.u16.u32 	%rs21, %r166;
	// begin inline asm
	{  cvt.f32.f16 %f21, %rs21;}

	// end inline asm
	add.f32 	%f85, %f84, %f21;
	wmma.load.a.sync.aligned.row.m16n16k16.shared.f16 	{%r174, %r175, %r176, %r177, %r178, %r179, %r180, %r181}, [%r12], %r13;
	cvt.u16.u32 	%rs22, %r174;
	// begin inline asm
	{  cvt.f32.f16 %f22, %rs22;}

	// end inline asm
	add.f32 	%f86, %f85, %f22;
	wmma.load.a.sync.aligned.row.m16n16k16.shared.f16 	{%r182, %r183, %r184, %r185, %r186, %r187, %r188, %r189}, [%r12], %r13;
	cvt.u16.u32 	%rs23, %r182;
	// begin inline asm
	{  cvt.f32.f16 %f23, %rs23;}

	// end inline asm
	add.f32 	%f87, %f86, %f23;
	wmma.load.a.sync.aligned.row.m16n16k16.shared.f16 	{%r190, %r191, %r192, %r193, %r194, %r195, %r196, %r197}, [%r12], %r13;
	cvt.u16.u32 	%rs24, %r190;
	// begin inline asm
	{  cvt.f32.f16 %f24, %rs24;}

	// end inline asm
	add.f32 	%f88, %f87, %f24;
	wmma.load.a.sync.aligned.row.m16n16k16.shared.f16 	{%r198, %r199, %r200, %r201, %r202, %r203, %r204, %r205}, [%r12], %r13;
	cvt.u16.u32 	%rs25, %r198;
	// begin inline asm
	{  cvt.f32.f16 %f25, %rs25;}

	// end inline asm
	add.f32 	%f89, %f88, %f25;
	wmma.load.a.sync.aligned.row.m16n16k16.shared.f16 	{%r206, %r207, %r208, %r209, %r210, %r211, %r212, %r213}, [%r12], %r13;
	cvt.u16.u32 	%rs26, %r206;
	// begin inline asm
	{  cvt.f32.f16 %f26, %rs26;}

	// end inline asm
	add.f32 	%f90, %f89, %f26;
	wmma.load.a.sync.aligned.row.m16n16k16.shared.f16 	{%r214, %r215, %r216, %r217, %r218, %r219, %r220, %r221}, [%r12], %r13;
	cvt.u16.u32 	%rs27, %r214;
	// begin inline asm
	{  cvt.f32.f16 %f27, %rs27;}

	// end inline asm
	add.f32 	%f91, %f90, %f27;
	wmma.load.a.sync.aligned.row.m16n16k16.shared.f16 	{%r222, %r223, %r224, %r225, %r226, %r227, %r228, %r229}, [%r12], %r13;
	cvt.u16.u32 	%rs28, %r222;
	// begin inline asm
	{  cvt.f32.f16 %f28, %rs28;}

	// end inline asm
	add.f32 	%f92, %f91, %f28;
	wmma.load.a.sync.aligned.row.m16n16k16.shared.f16 	{%r230, %r231, %r232, %r233, %r234, %r235, %r236, %r237}, [%r12], %r13;
	cvt.u16.u32 	%rs29, %r230;
	// begin inline asm
	{  cvt.f32.f16 %f29, %rs29;}

	// end inline asm
	add.f32 	%f93, %f92, %f29;
	wmma.load.a.sync.aligned.row.m16n16k16.shared.f16 	{%r238, %r239, %r240, %r241, %r242, %r243, %r244, %r245}, [%r12], %r13;
	cvt.u16.u32 	%rs30, %r238;
	// begin inline asm
	{  cvt.f32.f16 %f30, %rs30;}

	// end inline asm
	add.f32 	%f94, %f93, %f30;
	wmma.load.a.sync.aligned.row.m16n16k16.shared.f16 	{%r246, %r247, %r248, %r249, %r250, %r251, %r252, %r253}, [%r12], %r13;
	cvt.u16.u32 	%rs31, %r246;
	// begin inline asm
	{  cvt.f32.f16 %f31, %rs31;}

	// end inline asm
	add.f32 	%f95, %f94, %f31;
	wmma.load.a.sync.aligned.row.m16n16k16.shared.f16 	{%r254, %r255, %r256, %r257, %r258, %r259, %r260, %r261}, [%r12], %r13;
	cvt.u16.u32 	%rs32, %r254;
	// begin inline asm
	{  cvt.f32.f16 %f32, %rs32;}

	// end inline asm
	add.f32 	%f96, %f95, %f32;
	wmma.load.a.sync.aligned.row.m16n16k16.shared.f16 	{%r262, %r263, %r264, %r265, %r266, %r267, %r268, %r269}, [%r12], %r13;
	cvt.u16.u32 	%rs33, %r262;
	// begin inline asm
	{  cvt.f32.f16 %f33, %rs33;}

	// end inline asm
	add.f32 	%f97, %f96, %f33;
	wmma.load.a.sync.aligned.row.m16n16k16.shared.f16 	{%r270, %r271, %r272, %r273, %r274, %r275, %r276, %r277}, [%r12], %r13;
	cvt.u16.u32 	%rs34, %r270;
	// begin inline asm
	{  cvt.f32.f16 %f34, %rs34;}

	// end inline asm
	add.f32 	%f98, %f97, %f34;
	wmma.load.a.sync.aligned.row.m16n16k16.shared.f16 	{%r278, %r279, %r280, %r281, %r282, %r283, %r284, %r285}, [%r12], %r13;
	cvt.u16.u32 	%rs35, %r278;
	// begin inline asm
	{  cvt.f32.f16 %f35, %rs35;}

	// end inline asm
	add.f32 	%f99, %f98, %f35;
	wmma.load.a.sync.aligned.row.m16n16k16.shared.f16 	{%r286, %r287, %r288, %r289, %r290, %r291, %r292, %r293}, [%r12], %r13;
	cvt.u16.u32 	%rs36, %r286;
	// begin inline asm
	{  cvt.f32.f16 %f36, %rs36;}

	// end inline asm
	add.f32 	%f100, %f99, %f36;
	wmma.load.a.sync.aligned.row.m16n16k16.shared.f16 	{%r294, %r295, %r296, %r297, %r298, %r299, %r300, %r301}, [%r12], %r13;
	cvt.u16.u32 	%rs37, %r294;
	// begin inline asm
	{  cvt.f32.f16 %f37, %rs37;}

	// end inline asm
	add.f32 	%f101, %f100, %f37;
	wmma.load.a.sync.aligned.row.m16n16k16.shared.f16 	{%r302, %r303, %r304, %r305, %r306, %r307, %r308, %r309}, [%r12], %r13;
	cvt.u16.u32 	%rs38, %r302;
	// begin inline asm
	{  cvt.f32.f16 %f38, %rs38;}

	// end inline asm
	add.f32 	%f102, %f101, %f38;
	wmma.load.a.sync.aligned.row.m16n16k16.shared.f16 	{%r310, %r311, %r312, %r313, %r314, %r315, %r316, %r317}, [%r12], %r13;
	cvt.u16.u32 	%rs39, %r310;
	// begin inline asm
	{  cvt.f32.f16 %f39, %rs39;}

	// end inline asm
	add.f32 	%f103, %f102, %f39;
	wmma.load.a.sync.aligned.row.m16n16k16.shared.f16 	{%r318, %r319, %r320, %r321, %r322, %r323, %r324, %r325}, [%r12], %r13;
	cvt.u16.u32 	%rs40, %r318;
	// begin inline asm
	{  cvt.f32.f16 %f40, %rs40;}

	// end inline asm
	add.f32 	%f104, %f103, %f40;
	wmma.load.a.sync.aligned.row.m16n16k16.shared.f16 	{%r326, %r327, %r328, %r329, %r330, %r331, %r332, %r333}, [%r12], %r13;
	cvt.u16.u32 	%rs41, %r326;
	// begin inline asm
	{  cvt.f32.f16 %f41, %rs41;}

	// end inline asm
	add.f32 	%f105, %f104, %f41;
	wmma.load.a.sync.aligned.row.m16n16k16.shared.f16 	{%r334, %r335, %r336, %r337, %r338, %r339, %r340, %r341}, [%r12], %r13;
	cvt.u16.u32 	%rs42, %r334;
	// begin inline asm
	{  cvt.f32.f16 %f42, %rs42;}

	// end inline asm
	add.f32 	%f106, %f105, %f42;
	wmma.load.a.sync.aligned.row.m16n16k16.shared.f16 	{%r342, %r343, %r344, %r345, %r346, %r347, %r348, %r349}, [%r12], %r13;
	cvt.u16.u32 	%rs43, %r342;
	// begin inline asm
	{  cvt.f32.f16 %f43, %rs43;}

	// end inline asm
	add.f32 	%f107, %f106, %f43;
	wmma.load.a.sync.aligned.row.m16n16k16.shared.f16 	{%r350, %r351, %r352, %r353, %r354, %r355, %r356, %r357}, [%r12], %r13;
	cvt.u16.u32 	%rs44, %r350;
	// begin inline asm
	{  cvt.f32.f16 %f44, %rs44;}

	// end inline asm
	add.f32 	%f108, %f107, %f44;
	wmma.load.a.sync.aligned.row.m16n16k16.shared.f16 	{%r358, %r359, %r360, %r361, %r362, %r363, %r364, %r365}, [%r12], %r13;
	cvt.u16.u32 	%rs45, %r358;
	// begin inline asm
	{  cvt.f32.f16 %f45, %rs45;}

	// end inline asm
	add.f32 	%f109, %f108, %f45;
	wmma.load.a.sync.aligned.row.m16n16k16.shared.f16 	{%r366, %r367, %r368, %r369, %r370, %r371, %r372, %r373}, [%r12], %r13;
	cvt.u16.u32 	%rs46, %r366;
	// begin inline asm
	{  cvt.f32.f16 %f46, %rs46;}

	// end inline asm
	add.f32 	%f110, %f109, %f46;
	wmma.load.a.sync.aligned.row.m16n16k16.shared.f16 	{%r374, %r375, %r376, %r377, %r378, %r379, %r380, %r381}, [%r12], %r13;
	cvt.u16.u32 	%rs47, %r374;
	// begin inline asm
	{  cvt.f32.f16 %f47, %rs47;}

	// end inline asm
	add.f32 	%f111, %f110, %f47;
	wmma.load.a.sync.aligned.row.m16n16k16.shared.f16 	{%r382, %r383, %r384, %r385, %r386, %r387, %r388, %r389}, [%r12], %r13;
	cvt.u16.u32 	%rs48, %r382;
	// begin inline asm
	{  cvt.f32.f16 %f48, %rs48;}

	// end inline asm
	add.f32 	%f112, %f111, %f48;
	wmma.load.a.sync.aligned.row.m16n16k16.shared.f16 	{%r390, %r391, %r392, %r393, %r394, %r395, %r396, %r397}, [%r12], %r13;
	cvt.u16.u32 	%rs49, %r390;
	// begin inline asm
	{  cvt.f32.f16 %f49, %rs49;}

	// end inline asm
	add.f32 	%f113, %f112, %f49;
	wmma.load.a.sync.aligned.row.m16n16k16.shared.f16 	{%r398, %r399, %r400, %r401, %r402, %r403, %r404, %r405}, [%r12], %r13;
	cvt.u16.u32 	%rs50, %r398;
	// begin inline asm
	{  cvt.f32.f16 %f50, %rs50;}

	// end inline asm
	add.f32 	%f114, %f113, %f50;
	wmma.load.a.sync.aligned.row.m16n16k16.shared.f16 	{%r406, %r407, %r408, %r409, %r410, %r411, %r412, %r413}, [%r12], %r13;
	cvt.u16.u32 	%rs51, %r406;
	// begin inline asm
	{  cvt.f32.f16 %f51, %rs51;}

	// end inline asm
	add.f32 	%f115, %f114, %f51;
	wmma.load.a.sync.aligned.row.m16n16k16.shared.f16 	{%r414, %r415, %r416, %r417, %r418, %r419, %r420, %r421}, [%r12], %r13;
	cvt.u16.u32 	%rs52, %r414;
	// begin inline asm
	{  cvt.f32.f16 %f52, %rs52;}

	// end inline asm
	add.f32 	%f116, %f115, %f52;
	wmma.load.a.sync.aligned.row.m16n16k16.shared.f16 	{%r422, %r423, %r424, %r425, %r426, %r427, %r428, %r429}, [%r12], %r13;
	cvt.u16.u32 	%rs53, %r422;
	// begin inline asm
	{  cvt.f32.f16 %f53, %rs53;}

	// end inline asm
	add.f32 	%f117, %f116, %f53;
	wmma.load.a.sync.aligned.row.m16n16k16.shared.f16 	{%r430, %r431, %r432, %r433, %r434, %r435, %r436, %r437}, [%r12], %r13;
	cvt.u16.u32 	%rs54, %r430;
	// begin inline asm
	{  cvt.f32.f16 %f54, %rs54;}

	// end inline asm
	add.f32 	%f118, %f117, %f54;
	wmma.load.a.sync.aligned.row.m16n16k16.shared.f16 	{%r438, %r439, %r440, %r441, %r442, %r443, %r444, %r445}, [%r12], %r13;
	cvt.u16.u32 	%rs55, %r438;
	// begin inline asm
	{  cvt.f32.f16 %f55, %rs55;}

	// end inline asm
	add.f32 	%f119, %f118, %f55;
	wmma.load.a.sync.aligned.row.m16n16k16.shared.f16 	{%r446, %r447, %r448, %r449, %r450, %r451, %r452, %r453}, [%r12], %r13;
	cvt.u16.u32 	%rs56, %r446;
	// begin inline asm
	{  cvt.f32.f16 %f56, %rs56;}

	// end inline asm
	add.f32 	%f120, %f119, %f56;
	wmma.load.a.sync.aligned.row.m16n16k16.shared.f16 	{%r454, %r455, %r456, %r457, %r458, %r459, %r460, %r461}, [%r12], %r13;
	cvt.u16.u32 	%rs57, %r454;
	// begin inline asm
	{  cvt.f32.f16 %f57, %rs57;}

	// end inline asm
	add.f32 	%f121, %f120, %f57;
	wmma.load.a.sync.aligned.row.m16n16k16.shared.f16 	{%r462, %r463, %r464, %r465, %r466, %r467, %r468, %r469}, [%r12], %r13;
	cvt.u16.u32 	%rs58, %r462;
	// begin inline asm
	{  cvt.f32.f16 %f58, %rs58;}

	// end inline asm
	add.f32 	%f122, %f121, %f58;
	wmma.load.a.sync.aligned.row.m16n16k16.shared.f16 	{%r470, %r471, %r472, %r473, %r474, %r475, %r476, %r477}, [%r12], %r13;
	cvt.u16.u32 	%rs59, %r470;
	// begin inline asm
	{  cvt.f32.f16 %f59, %rs59;}

	// end inline asm
	add.f32 	%f123, %f122, %f59;
	wmma.load.a.sync.aligned.row.m16n16k16.shared.f16 	{%r478, %r479, %r480, %r481, %r482, %r483, %r484, %r485}, [%r12], %r13;
	cvt.u16.u32 	%rs60, %r478;
	// begin inline asm
	{  cvt.f32.f16 %f60, %rs60;}

	// end inline asm
	add.f32 	%f124, %f123, %f60;
	wmma.load.a.sync.aligned.row.m16n16k16.shared.f16 	{%r486, %r487, %r488, %r489, %r490, %r491, %r492, %r493}, [%r12], %r13;
	cvt.u16.u32 	%rs61, %r486;
	// begin inline asm
	{  cvt.f32.f16 %f61, %rs61;}

	// end inline asm
	add.f32 	%f125, %f124, %f61;
	wmma.load.a.sync.aligned.row.m16n16k16.shared.f16 	{%r494, %r495, %r496, %r497, %r498, %r499, %r500, %r501}, [%r12], %r13;
	cvt.u16.u32 	%rs62, %r494;
	// begin inline asm
	{  cvt.f32.f16 %f62, %rs62;}

	// end inline asm
	add.f32 	%f126, %f125, %f62;
	wmma.load.a.sync.aligned.row.m16n16k16.shared.f16 	{%r502, %r503, %r504, %r505, %r506, %r507, %r508, %r509}, [%r12], %r13;
	cvt.u16.u32 	%rs63, %r502;
	// begin inline asm
	{  cvt.f32.f16 %f63, %rs63;}

	// end inline asm
	add.f32 	%f127, %f126, %f63;
	wmma.load.a.sync.aligned.row.m16n16k16.shared.f16 	{%r510, %r511, %r512, %r513, %r514, %r515, %r516, %r517}, [%r12], %r13;
	cvt.u16.u32 	%rs64, %r510;
	// begin inline asm
	{  cvt.f32.f16 %f64, %rs64;}

	// end inline asm
	add.f32 	%f128, %f127, %f64;
	wmma.load.a.sync.aligned.row.m16n16k16.shared.f16 	{%r518, %r519, %r520, %r521, %r522, %r523, %r524, %r525}, [%r12], %r13;
	cvt.u16.u32 	%rs65, %r518;
	// begin inline asm
	{  cvt.f32.f16 %f65, %rs65;}

	// end inline asm
	add.f32 	%f1, %f128, %f65;
	setp.ne.s32 	%p2, %r1, 0;
	@%p2 bra 	$L__BB0_4;
	cvta.to.global.u64 	%rd11, %rd4;
	st.global.f32 	[%rd11], %f1;
$L__BB0_4:
	ret;

}
	// .globl	_Z23ldmatrix_swizzle_kernelPK6__halfPf
.visible .entry _Z23ldmatrix_swizzle_kernelPK6__halfPf(
	.param .u64 .ptr .align 1 _Z23ldmatrix_swizzle_kernelPK6__halfPf_param_0,
	.param .u64 .ptr .align 1 _Z23ldmatrix_swizzle_kernelPK6__halfPf_param_1
)
{
	.reg .pred 	%p<3>;
	.reg .b16 	%rs<66>;
	.reg .b32 	%r<536>;
	.reg .b32 	%f<129>;
	.reg .b64 	%rd<13>;

	ld.param.u64 	%rd5, [_Z23ldmatrix_swizzle_kernelPK6__halfPf_param_0];
	ld.param.u64 	%rd4, [_Z23ldmatrix_swizzle_kernelPK6__halfPf_param_1];
	cvta.to.global.u64 	%rd6, %rd5;
	mov.u32 	%r7, %tid.x;
	and.b32  	%r1, %r7, 31;
	and.b32  	%r8, %r7, 7;
	and.b32  	%r9, %r7, 8;
	shr.u32 	%r10, %r7, 1;
	and.b32  	%r11, %r10, 8;
	or.b32  	%r12, %r11, %r8;
	or.b32  	%r13, %r12, %r9;
	shl.b32 	%r14, %r7, 1;
	and.b32  	%r15, %r14, 32;
	shl.b32 	%r16, %r13, 1;
	or.b32  	%r17, %r15, %r16;
	mov.u32 	%r18, shmem;
	add.s32 	%r534, %r18, %r17;
	cvt.u64.u32 	%rd7, %r14;
	and.b64  	%rd8, %rd7, 32;
	and.b32  	%r19, %r7, 15;
	mul.wide.u32 	%rd9, %r19, 2;
	or.b64  	%rd10, %rd8, %rd9;
	add.s64 	%rd12, %rd6, %rd10;
	mov.u32 	%r535, %r1;
$L__BB1_1:
	ld.global.nc.u16 	%rs1, [%rd12];
	st.shared.u16 	[%r534], %rs1;
	add.s32 	%r5, %r535, 32;
	add.s32 	%r534, %r534, 64;
	add.s64 	%rd12, %rd12, 64;
	setp.lt.u32 	%p1, %r535, 224;
	mov.u32 	%r535, %r5;
	@%p1 bra 	$L__BB1_1;
	bar.sync 	0;
	mov.u32 	%r20, shmem;
	mov.b32 	%r21, 16;
	wmma.load.a.sync.aligned.row.m16n16k16.shared.f16 	{%r22, %r23, %r24, %r25, %r26, %r27, %r28, %r29}, [%r20], %r21;
	cvt.u16.u32 	%rs2, %r22;
	// begin inline asm
	{  cvt.f32.f16 %f2, %rs2;}

	// end inline asm
	add.f32 	%f66, %f2, 0f00000000;
	wmma.load.a.sync.aligned.row.m16n16k16.shared.f16 	{%r30, %r31, %r32, %r33, %r34, %r35, %r36, %r37}, [%r20], %r21;
	cvt.u16.u32 	%rs3, %r30;
	// begin inline asm
	{  cvt.f32.f16 %f3, %rs3;}

	// end inline asm
	add.f32 	%f67, %f66, %f3;
	wmma.load.a.sync.aligned.row.m16n16k16.shared.f16 	{%r38, %r39, %r40, %r41, %r42, %r43, %r44, %r45}, [%r20], %r21;
	cvt.u16.u32 	%rs4, %r38;
	// begin inline asm
	{  cvt.f32.f16 %f4, %rs4;}

	// end inline asm
	add.f32 	%f68, %f67, %f4;
	wmma.load.a.sync.aligned.row.m16n16k16.shared.f16 	{%r46, %r47, %r48, %r49, %r50, %r51, %r52, %r53}, [%r20], %r21;
	cvt.u16.u32 	%rs5, %r46;
	// begin inline asm
	{  cvt.f32.f16 %f5, %rs5;}

	// end inline asm
	add.f32 	%f69, %f68, %f5;
	wmma.load.a.sync.aligned.row.m16n16k16.shared.f16 	{%r54, %r55, %r56, %r57, %r58, %r59, %r60, %r61}, [%r20], %r21;
	cvt.u16.u32 	%rs6, %r54;
	// begin inline asm
	{  cvt.f32.f16 %f6, %rs6;}

	// end inline asm
	add.f32 	%f70, %f69, %f6;
	wmma.load.a.sync.aligned.row.m16n16k16.shared.f16 	{%r62, %r63, %r64, %r65, %r66, %r67, %r68, %r69}, [%r20], %r21;
	cvt.u16.u32 	%rs7, %r62;
	// begin inline asm
	{  cvt.f32.f16 %f7, %rs7;}

	// end inline asm
	add.f32 	%f71, %f70, %f7;
	wmma.load.a.sync.aligned.row.m16n16k16.shared.f16 	{%r70, %r71, %r72, %r73, %r74, %r75, %r76, %r77}, [%r20], %r21;
	cvt.u16.u32 	%rs8, %r70;
	// begin inline asm
	{  cvt.f32.f16 %f8, %rs8;}

	// end inline asm
	add.f32 	%f72, %f71, %f8;
	wmma.load.a.sync.aligned.row.m16n16k16.shared.f16 	{%r78, %r79, %r80, %r81, %r82, %r83, %r84, %r85}, [%r20], %r21;
	cvt.u16.u32 	%rs9, %r78;
	// begin inline asm
	{  cvt.f32.f16 %f9, %rs9;}

	// end inline asm
	add.f32 	%f73, %f72, %f9;
	wmma.load.a.sync.aligned.row.m16n16k16.shared.f16 	{%r86, %r87, %r88, %r89, %r90, %r91, %r92, %r93}, [%r20], %r21;
	cvt.u16.u32 	%rs10, %r86;
	// begin inline asm
	{  cvt.f32.f16 %f10, %rs10;}

	// end inline asm
	add.f32 	%f74, %f73, %f10;
	wmma.load.a.sync.aligned.row.m16n16k16.shared.f16 	{%r94, %r95, %r96, %r97, %r98, %r99, %r100, %r101}, [%r20], %r21;
	cvt.u16.u32 	%rs11, %r94;
	// begin inline asm
	{  cvt.f32.f16 %f11, %rs11;}

	// end inline asm
	add.f32 	%f75, %f74, %f11;
	wmma.load.a.sync.aligned.row.m16n16k16.shared.f16 	{%r102, %r103, %r104, %r105, %r106, %r107, %r108, %r109}, [%r20], %r21;
	cvt.u16.u32 	%rs12, %r102;
	// begin inline asm
	{  cvt.f32.f16 %f12, %rs12;}

	// end inline asm
	add.f32 	%f76, %f75, %f12;
	wmma.load.a.sync.aligned.row.m16n16k16.shared.f16 	{%r110, %r111, %r112, %r113, %r114, %r115, %r116, %r117}, [%r20], %r21;
	cvt.u16.u32 	%rs13, %r110;
	// begin inline asm
	{  cvt.f32.f16 %f13, %rs13;}

	// end inline asm
	add.f32 	%f77, %f76, %f13;
	wmma.load.a.sync.aligned.row.m16n16k16.shared.f16 	{%r118, %r119, %r120, %r121, %r122, %r123, %r124, %r125}, [%r20], %r21;
	cvt.u16.u32 	%rs14, %r118;
	// begin inline asm
	{  cvt.f32.f16 %f14, %rs14;}

	// end inline asm
	add.f32 	%f78, %f77, %f14;
	wmma.load.a.sync.aligned.row.m16n16k16.shared.f16 	{%r126, %r127, %r128, %r129, %r130, %r131, %r132, %r133}, [%r20], %r21;
	cvt.u16.u32 	%rs15, %r126;
	// begin inline asm
	{  cvt.f32.f16 %f15, %rs15;}

	// end inline asm
	add.f32 	%f79, %f78, %f15;
	wmma.load.a.sync.aligned.row.m16n16k16.shared.f16 	{%r134, %r135, %r136, %r137, %r138, %r139, %r140, %r141}, [%r20], %r21;
	cvt.u16.u32 	%rs16, %r134;
	// begin inline asm
	{  cvt.f32.f16 %f16, %rs16;}

	// end inline asm
	add.f32 	%f80, %f79, %f16;
	wmma.load.a.sync.aligned.row.m16n16k16.shared.f16 	{%r142, %r143, %r144, %r145, %r146, %r147, %r148, %r149}, [%r20], %r21;
	cvt.u16.u32 	%rs17, %r142;
	// begin inline asm
	{  cvt.f32.f16 %f17, %rs17;}

	// end inline asm
	add.f32 	%f81, %f80, %f17;
	wmma.load.a.sync.aligned.row.m16n16k16.shared.f16 	{%r150, %r151, %r152, %r153, %r154, %r155, %r156, %r157}, [%r20], %r21;
	cvt.u16.u32 	%rs18, %r150;
	// begin inline asm
	{  cvt.f32.f16 %f18, %rs18;}

	// end inline asm
	add.f32 	%f82, %f81, %f18;
	wmma.load.a.sync.aligned.row.m16n16k16.shared.f16 	{%r158, %r159, %r160, %r161, %r162, %r163, %r164, %r165}, [%r20], %r21;
	cvt.u16.u32 	%rs19, %r158;
	// begin inline asm
	{  cvt.f32.f16 %f19, %rs19;}

	// end inline asm
	add.f32 	%f83, %f82, %f19;
	wmma.load.a.sync.aligned.row.m16n16k16.shared.f16 	{%r166, %r167, %r168, %r169, %r170, %r171, %r172, %r173}, [%r20], %r21;
	cvt.u16.u32 	%rs20, %r166;
	// begin inline asm
	{  cvt.f32.f16 %f20, %rs20;}

	// end inline asm
	add.f32 	%f84, %f83, %f20;
	wmma.load.a.sync.aligned.row.m16n16k16.shared.f16 	{%r174, %r175, %r176, %r177, %r178, %r179, %r180, %r181}, [%r20], %r21;
	cvt.u16.u32 	%rs21, %r174;
	// begin inline asm
	{  cvt.f32.f16 %f21, %rs21;}

	// end inline asm
	add.f32 	%f85, %f84, %f21;
	wmma.load.a.sync.aligned.row.m16n16k16.shared.f16 	{%r182, %r183, %r184, %r185, %r186, %r187, %r188, %r189}, [%r20], %r21;
	cvt.u16.u32 	%rs22, %r182;
	// begin inline asm
	{  cvt.f32.f16 %f22, %rs22;}

	// end inline asm
	add.f32 	%f86, %f85, %f22;
	wmma.load.a.sync.aligned.row.m16n16k16.shared.f16 	{%r190, %r191, %r192, %r193, %r194, %r195, %r196, %r197}, [%r20], %r21;
	cvt.u16.u32 	%rs23, %r190;
	// begin inline asm
	{  cvt.f32.f16 %f23, %rs23;}

	// end inline asm
	add.f32 	%f87, %f86, %f23;
	wmma.load.a.sync.aligned.row.m16n16k16.shared.f16 	{%r198, %r199, %r200, %r201, %r202, %r203, %r204, %r205}, [%r20], %r21;
	cvt.u16.u32 	%rs24, %r198;
	// begin inline asm
	{  cvt.f32.f16 %f24, %rs24;}

	// end inline asm
	add.f32 	%f88, %f87, %f24;
	wmma.load.a.sync.aligned.row.m16n16k16.shared.f16 	{%r206, %r207, %r208, %r209, %r210, %r211, %r212, %r213}, [%r20], %r21;
	cvt.u16.u32 	%rs25, %r206;
	// begin inline asm
	{  cvt.f32.f16 %f25, %rs25;}

	// end inline asm
	add.f32 	%f89, %f88, %f25;
	wmma.load.a.sync.aligned.row.m16n16k16.shared.f16 	{%r214, %r215, %r216, %r217, %r218, %r219, %r220, %r221}, [%r20], %r21;
	cvt.u16.u32 	%rs26, %r214;
	// begin inline asm
	{  cvt.f32.f16 %f26, %rs26;}

	// end inline asm
	add.f32 	%f90, %f89, %f26;
	wmma.load.a.sync.aligned.row.m16n16k16.shared.f16 	{%r222, %r223, %r224, %r225, %r226, %r227, %r228, %r229}, [%r20], %r21;
	cvt.u16.u32 	%rs27, %r222;
	// begin inline asm
	{  cvt.f32.f16 %f27, %rs27;}

	// end inline asm
	add.f32 	%f91, %f90, %f27;
	wmma.load.a.sync.aligned.row.m16n16k16.shared.f16 	{%r230, %r231, %r232, %r233, %r234, %r235, %r236, %r237}, [%r20], %r21;
	cvt.u16.u32 	%rs28, %r230;
	// begin inline asm
	{  cvt.f32.f16 %f28, %rs28;}

	// end inline asm
	add.f32 	%f92, %f91, %f28;
	wmma.load.a.sync.aligned.row.m16n16k16.shared.f16 	{%r238, %r239, %r240, %r241, %r242, %r243, %r244, %r245}, [%r20], %r21;
	cvt.u16.u32 	%rs29, %r238;
	// begin inline asm
	{  cvt.f32.f16 %f29, %rs29;}

	// end inline asm
	add.f32 	%f93, %f92, %f29;
	wmma.load.a.sync.aligned.row.m16n16k16.shared.f16 	{%r246, %r247, %r248, %r249, %r250, %r251, %r252, %r253}, [%r20], %r21;
	cvt.u16.u32 	%rs30, %r246;
	// begin inline asm
	{  cvt.f32.f16 %f30, %rs30;}

	// end inline asm
	add.f32 	%f94, %f93, %f30;
	wmma.load.a.sync.aligned.row.m16n16k16.shared.f16 	{%r254, %r255, %r256, %r257, %r258, %r259, %r260, %r261}, [%r20], %r21;
	cvt.u16.u32 	%rs31, %r254;
	// begin inline asm
	{  cvt.f32.f16 %f31, %rs31;}

	// end inline asm
	add.f32 	%f95, %f94, %f31;
	wmma.load.a.sync.aligned.row.m16n16k16.shared.f16 	{%r262, %r263, %r264, %r265, %r266, %r267, %r268, %r269}, [%r20], %r21;
	cvt.u16.u32 	%rs32, %r262;
	// begin inline asm
	{  cvt.f32.f16 %f32, %rs32;}

	// end inline asm
	add.f32 	%f96, %f95, %f32;
	wmma.load.a.sync.aligned.row.m16n16k16.shared.f16 	{%r270, %r271, %r272, %r273, %r274, %r275, %r276, %r277}, [%r20], %r21;
	cvt.u16.u32 	%rs33, %r270;
	// begin inline asm
	{  cvt.f32.f16 %f33, %rs33;}

	// end inline asm
	add.f32 	%f97, %f96, %f33;
	wmma.load.a.sync.aligned.row.m16n16k16.shared.f16 	{%r278, %r279, %r280, %r281, %r282, %r283, %r284, %r285}, [%r20], %r21;
	cvt.u16.u32 	%rs34, %r278;
	// begin inline asm
	{  cvt.f32.f16 %f34, %rs34;}

	// end inline asm
	add.f32 	%f98, %f97, %f34;
	wmma.load.a.sync.aligned.row.m16n16k16.shared.f16 	{%r286, %r287, %r288, %r289, %r290, %r291, %r292, %r293}, [%r20], %r21;
	cvt.u16.u32 	%rs35, %r286;
	// begin inline asm
	{  cvt.f32.f16 %f35, %rs35;}

	// end inline asm
	add.f32 	%f99, %f98, %f35;
	wmma.load.a.sync.aligned.row.m16n16k16.shared.f16 	{%r294, %r295, %r296, %r297, %r298, %r299, %r300, %r301}, [%r20], %r21;
	cvt.u16.u32 	%rs36, %r294;
	// begin inline asm
	{  cvt.f32.f16 %f36, %rs36;}

	// end inline asm
	add.f32 	%f100, %f99, %f36;
	wmma.load.a.sync.aligned.row.m16n16k16.shared.f16 	{%r302, %r303, %r304, %r305, %r306, %r307, %r308, %r309}, [%r20], %r21;
	cvt.u16.u32 	%rs37, %r302;
	// begin inline asm
	{  cvt.f32.f16 %f37, %rs37;}

	// end inline asm
	add.f32 	%f101, %f100, %f37;
	wmma.load.a.sync.aligned.row.m16n16k16.shared.f16 	{%r310, %r311, %r312, %r313, %r314, %r315, %r316, %r317}, [%r20], %r21;
	cvt.u16.u32 	%rs38, %r310;
	// begin inline asm
	{  cvt.f32.f16 %f38, %rs38;}

	// end inline asm
	add.f32 	%f102, %f101, %f38;
	wmma.load.a.sync.aligned.row.m16n16k16.shared.f16 	{%r318, %r319, %r320, %r321, %r322, %r323, %r324, %r325}, [%r20], %r21;
	cvt.u16.u32 	%rs39, %r318;
	// begin inline asm
	{  cvt.f32.f16 %f39, %rs39;}

	// end inline asm
	add.f32 	%f103, %f102, %f39;
	wmma.load.a.sync.aligned.row.m16n16k16.shared.f16 	{%r326, %r327, %r328, %r329, %r330, %r331, %r332, %r333}, [%r20], %r21;
	cvt.u16.u32 	%rs40, %r326;
	// begin inline asm
	{  cvt.f32.f16 %f40, %rs40;}

	// end inline asm
	add.f32 	%f104, %f103, %f40;
	wmma.load.a.sync.aligned.row.m16n16k16.shared.f16 	{%r334, %r335, %r336, %r337, %r338, %r339, %r340, %r341}, [%r20], %r21;
	cvt.u16.u32 	%rs41, %r334;
	// begin inline asm
	{  cvt.f32.f16 %f41, %rs41;}

	// end inline asm
	add.f32 	%f105, %f104, %f41;
	wmma.load.a.sync.aligned.row.m16n16k16.shared.f16 	{%r342, %r343, %r344, %r345, %r346, %r347, %r348, %r349}, [%r20], %r21;
	cvt.u16.u32 	%rs42, %r342;
	// begin inline asm
	{  cvt.f32.f16 %f42, %rs42;}

	// end inline asm
	add.f32 	%f106, %f105, %f42;
	wmma.load.a.sync.aligned.row.m16n16k16.shared.f16 	{%r350, %r351, %r352, %r353, %r354, %r355, %r356, %r357}, [%r20], %r21;
	cvt.u16.u32 	%rs43, %r350;
	// begin inline asm
	{  cvt.f32.f16 %f43, %rs43;}

	// end inline asm
	add.f32 	%f107, %f106, %f43;
	wmma.load.a.sync.aligned.row.m16n16k16.shared.f16 	{%r358, %r359, %r360, %r361, %r362, %r363, %r364, %r365}, [%r20], %r21;
	cvt.u16.u32 	%rs44, %r358;
	// begin inline asm
	{  cvt.f32.f16 %f44, %rs44;}

	// end inline asm
	add.f32 	%f108, %f107, %f44;
	wmma.load.a.sync.aligned.row.m16n16k16.shared.f16 	{%r366, %r367, %r368, %r369, %r370, %r371, %r372, %r373}, [%r20], %r21;
	cvt.u16.u32 	%rs45, %r366;
	// begin inline asm
	{  cvt.f32.f16 %f45, %rs45;}

	// end inline asm
	add.f32 	%f109, %f108, %f45;
	wmma.load.a.sync.aligned.row.m16n16k16.shared.f16 	{%r374, %r375, %r376, %r377, %r378, %r379, %r380, %r381}, [%r20], %r21;
	cvt.u16.u32 	%rs46, %r374;
	// begin inline asm
	{  cvt.f32.f16 %f46, %rs46;}

	// end inline asm
	add.f32 	%f110, %f109, %f46;
	wmma.load.a.sync.aligned.row.m16n16k16.shared.f16 	{%r382, %r383, %r384, %r385, %r386, %r387, %r388, %r389}, [%r20], %r21;
	cvt.u16.u32 	%rs47, %r382;
	// begin inline asm
	{  cvt.f32.f16 %f47, %rs47;}

	// end inline asm
	add.f32 	%f111, %f110, %f47;
	wmma.load.a.sync.aligned.row.m16n16k16.shared.f16 	{%r390, %r391, %r392, %r393, %r394, %r395, %r396, %r397}, [%r20], %r21;
	cvt.u16.u32 	%rs48, %r390;
	// begin inline asm
	{  cvt.f32.f16 %f48, %rs48;}

	// end inline asm
	add.f32 	%f112, %f111, %f48;
	wmma.load.a.sync.aligned.row.m16n16k16.shared.f16 	{%r398, %r399, %r400, %r401, %r402, %r403, %r404, %r405}, [%r20], %r21;
	cvt.u16.u32 	%rs49, %r398;
	// begin inline asm
	{  cvt.f32.f16 %f49, %rs49;}

	// end inline asm
	add.f32 	%f113, %f112, %f49;
	wmma.load.a.sync.aligned.row.m16n16k16.shared.f16 	{%r406, %r407, %r408, %r409, %r410, %r411, %r412, %r413}, [%r20], %r21;
	cvt.u16.u32 	%rs50, %r406;
	// begin inline asm
	{  cvt.f32.f16 %f50, %rs50;}

	// end inline asm
	add.f32 	%f114, %f113, %f50;
	wmma.load.a.sync.aligned.row.m16n16k16.shared.f16 	{%r414, %r415, %r416, %r417, %r418, %r419, %r420, %r421}, [%r20], %r21;
	cvt.u16.u32 	%rs51, %r414;
	// begin inline asm
	{  cvt.f32.f16 %f51, %rs51;}

	// end inline asm
	add.f32 	%f115, %f114, %f51;
	wmma.load.a.sync.aligned.row.m16n16k16.shared.f16 	{%r422, %r423, %r424, %r425, %r426, %r427, %r428, %r429}, [%r20], %r21;
	cvt.u16.u32 	%rs52, %r422;
	// begin inline asm
	{  cvt.f32.f16 %f52, %rs52;}

	// end inline asm
	add.f32 	%f116, %f115, %f52;
	wmma.load.a.sync.aligned.row.m16n16k16.shared.f16 	{%r430, %r431, %r432, %r433, %r434, %r435, %r436, %r437}, [%r20], %r21;
	cvt.u16.u32 	%rs53, %r430;
	// begin inline asm
	{  cvt.f32.f16 %f53, %rs53;}

	// end inline asm
	add.f32 	%f117, %f116, %f53;
	wmma.load.a.sync.aligned.row.m16n16k16.shared.f16 	{%r438, %r439, %r440, %r441, %r442, %r443, %r444, %r445}, [%r20], %r21;
	cvt.u16.u32 	%rs54, %r438;
	// begin inline asm
	{  cvt.f32.f16 %f54, %rs54;}

	// end inline asm
	add.f32 	%f118, %f117, %f54;
	wmma.load.a.sync.aligned.row.m16n16k16.shared.f16 	{%r446, %r447, %r448, %r449, %r450, %r451, %r452, %r453}, [%r20], %r21;
	cvt.u16.u32 	%rs55, %r446;
	// begin inline asm
	{  cvt.f32.f16 %f55, %rs55;}

	// end inline asm
	add.f32 	%f119, %f118, %f55;
	wmma.load.a.sync.aligned.row.m16n16k16.shared.f16 	{%r454, %r455, %r456, %r457, %r458, %r459, %r460, %r461}, [%r20], %r21;
	cvt.u16.u32 	%rs56, %r454;
	// begin inline asm
	{  cvt.f32.f16 %f56, %rs56;}

	// end inline asm
	add.f32 	%f120, %f119, %f56;
	wmma.load.a.sync.aligned.row.m16n16k16.shared.f16 	{%r462, %r463, %r464, %r465, %r466, %r467, %r468, %r469}, [%r20], %r21;
	cvt.u16.u32 	%rs57, %r462;
	// begin inline asm
	{  cvt.f32.f16 %f57, %rs57;}

	// end inline asm
	add.f32 	%f121, %f120, %f57;
	wmma.load.a.sync.aligned.row.m16n16k16.shared.f16 	{%r470, %r471, %r472, %r473, %r474, %r475, %r476, %r477}, [%r20], %r21;
	cvt.u16.u32 	%rs58, %r470;
	// begin inline asm
	{  cvt.f32.f16 %f58, %rs58;}

	// end inline asm
	add.f32 	%f122, %f121, %f58;
	wmma.load.a.sync.aligned.row.m16n16k16.shared.f16 	{%r478, %r479, %r480, %r481, %r482, %r483, %r484, %r485}, [%r20], %r21;
	cvt.u16.u32 	%rs59, %r478;
	// begin inline asm
	{  cvt.f32.f16 %f59, %rs59;}

	// end inline asm
	add.f32 	%f123, %f122, %f59;
	wmma.load.a.sync.aligned.row.m16n16k16.shared.f16 	{%r486, %r487, %r488, %r489, %r490, %r491, %r492, %r493}, [%r20], %r21;
	cvt.u16.u32 	%rs60, %r486;
	// begin inline asm
	{  cvt.f32.f16 %f60, %rs60;}

	// end inline asm
	add.f32 	%f124, %f123, %f60;
	wmma.load.a.sync.aligned.row.m16n16k16.shared.f16 	{%r494, %r495, %r496, %r497, %r498, %r499, %r500, %r501}, [%r20], %r21;
	cvt.u16.u32 	%rs61, %r494;
	// begin inline asm
	{  cvt.f32.f16 %f61, %rs61;}

	// end inline asm
	add.f32 	%f125, %f124, %f61;
	wmma.load.a.sync.aligned.row.m16n16k16.shared.f16 	{%r502, %r503, %r504, %r505, %r506, %r507, %r508, %r509}, [%r20], %r21;
	cvt.u16.u32 	%rs62, %r502;
	// begin inline asm
	{  cvt.f32.f16 %f62, %rs62;}

	// end inline asm
	add.f32 	%f126, %f125, %f62;
	wmma.load.a.sync.aligned.row.m16n16k16.shared.f16 	{%r510, %r511, %r512, %r513, %r514, %r515, %r516, %r517}, [%r20], %r21;
	cvt.u16.u32 	%rs63, %r510;
	// begin inline asm
	{  cvt.f32.f16 %f63, %rs63;}

	// end inline asm
	add.f32 	%f127, %f126, %f63;
	wmma.load.a.sync.aligned.row.m16n16k16.shared.f16 	{%r518, %r519, %r520, %r521, %r522, %r523, %r524, %r525}, [%r20], %r21;
	cvt.u16.u32 	%rs64, %r518;
	// begin inline asm
	{  cvt.f32.f16 %f64, %rs64;}

	// end inline asm
	add.f32 	%f128, %f127, %f64;
	wmma.load.a.sync.aligned.row.m16n16k16.shared.f16 	{%r526, %r527, %r528, %r529, %r530, %r531, %r532, %r533}, [%r20], %r21;
	cvt.u16.u32 	%rs65, %r526;
	// begin inline asm
	{  cvt.f32.f16 %f65, %rs65;}

	// end inline asm
	add.f32 	%f1, %f128, %f65;
	setp.ne.s32 	%p2, %r1, 0;
	@%p2 bra 	$L__BB1_4;
	cvta.to.global.u64 	%rd11, %rd4;
	st.global.f32 	[%rd11], %f1;
$L__BB1_4:
	ret;

}


// ===== COMPILED SASS (sm_100) =====

	.target	sm_100

	.elftype	@"ET_EXEC"


//--------------------- .note.nv.tkinfo           --------------------------
	.section	.note.nv.tkinfo,"",@"SHT_NOTE"
	.sectionflags	@"SHF_NOTE_NV_TKINFO"
	.tkinfo
        /*0018*/ 	.word	0x00000002
        /*0030*/ 	.string	""
        /*0030*/ 	.string	"ptxas"
        /*0030*/ 	.string	"Cuda compilation tools, release 13.0, V13.0.88"
        /*0030*/ 	.string	"Build cuda_13.0.r13.0/compiler.36424714_0"
        /*0030*/ 	.string	"-arch sm_100 -m 64 "



//--------------------- .note.nv.cuinfo           --------------------------
	.section	.note.nv.cuinfo,"",@"SHT_NOTE"
	.sectionflags	@"SHF_NOTE_NV_CUINFO"
        /*0018*/ 	.short	0x0002
        /*001a*/ 	.short	0x0064
        /*001c*/ 	.short	0x0082
	.zero		2


//--------------------- .nv.info                  --------------------------
	.section	.nv.info,"",@"SHT_CUDA_INFO"
	.align	4


	//----- nvinfo : EIATTR_REGCOUNT
	.align		4
        /*0000*/ 	.byte	0x04, 0x2f
        /*0002*/ 	.short	(.L_1 - .L_0)
	.align		4
.L_0:
        /*0004*/ 	.word	index@(_Z25ldmatrix_noswizzle_kernelPK6__halfPf)
        /*0008*/ 	.word	0x0000000a


	//----- nvinfo : EIATTR_FRAME_SIZE
	.align		4
.L_1:
        /*000c*/ 	.byte	0x04, 0x11
        /*000e*/ 	.short	(.L_3 - .L_2)
	.align		4
.L_2:
        /*0010*/ 	.word	index@(_Z25ldmatrix_noswizzle_kernelPK6__halfPf)
        /*0014*/ 	.word	0x00000000


	//----- nvinfo : EIATTR_REGCOUNT
	.align		4
.L_3:
        /*0018*/ 	.byte	0x04, 0x2f
        /*001a*/ 	.short	(.L_5 - .L_4)
	.align		4
.L_4:
        /*001c*/ 	.word	index@(_Z23ldmatrix_swizzle_kernelPK6__halfPf)
        /*0020*/ 	.word	0x0000000a


	//----- nvinfo : EIATTR_FRAME_SIZE
	.align		4
.L_5:
        /*0024*/ 	.byte	0x04, 0x11
        /*0026*/ 	.short	(.L_7 - .L_6)
	.align		4
.L_6:
        /*0028*/ 	.word	index@(_Z23ldmatrix_swizzle_kernelPK6__halfPf)
        /*002c*/ 	.word	0x00000000


	//----- nvinfo : EIATTR_MIN_STACK_SIZE
	.align		4
.L_7:
        /*0030*/ 	.byte	0x04, 0x12
        /*0032*/ 	.short	(.L_9 - .L_8)
	.align		4
.L_8:
        /*0034*/ 	.word	index@(_Z23ldmatrix_swizzle_kernelPK6__halfPf)
        /*0038*/ 	.word	0x00000000


	//----- nvinfo : EIATTR_MIN_STACK_SIZE
	.align		4
.L_9:
        /*003c*/ 	.byte	0x04, 0x12
        /*003e*/ 	.short	(.L_11 - .L_10)
	.align		4
.L_10:
        /*0040*/ 	.word	index@(_Z25ldmatrix_noswizzle_kernelPK6__halfPf)
        /*0044*/ 	.word	0x00000000
.L_11:


//--------------------- .nv.compat                --------------------------
	.section	.nv.compat,"",@"SHT_CUDA_COMPAT_INFO"
	.align	4
        /*0000*/ 	.byte	0x02, 0x09, 0x00, 0x00, 0x02, 0x02, 0x01, 0x00, 0x02, 0x05, 0x05, 0x00, 0x03, 0x07, 0x01, 0x01
        /*0010*/ 	.byte	0x02, 0x03, 0x00, 0x00, 0x02, 0x06, 0x01, 0x00, 0x04, 0x0b, 0x08, 0x00, 0x09, 0x00, 0x00, 0x00
        /*0020*/ 	.byte	0x00, 0x00, 0x00, 0x00


//--------------------- .nv.info._Z23ldmatrix_swizzle_kernelPK6__halfPf --------------------------
	.section	.nv.info._Z23ldmatrix_swizzle_kernelPK6__halfPf,"",@"SHT_CUDA_INFO"
	.sectionflags	@""
	.align	4


	//----- nvinfo : EIATTR_CUDA_API_VERSION
	.align		4
        /*0000*/ 	.byte	0x04, 0x37
        /*0002*/ 	.short	(.L_13 - .L_12)
.L_12:
        /*0004*/ 	.word	0x00000082


	//----- nvinfo : EIATTR_KPARAM_INFO
	.align		4
.L_13:
        /*0008*/ 	.byte	0x04, 0x17
        /*000a*/ 	.short	(.L_15 - .L_14)
.L_14:
        /*000c*/ 	.word	0x00000000
        /*0010*/ 	.short	0x0001
        /*0012*/ 	.short	0x0008
        /*0014*/ 	.byte	0x00, 0xf5, 0x21, 0x00


	//----- nvinfo : EIATTR_KPARAM_INFO
	.align		4
.L_15:
        /*0018*/ 	.byte	0x04, 0x17
        /*001a*/ 	.short	(.L_17 - .L_16)
.L_16:
        /*001c*/ 	.word	0x00000000
        /*0020*/ 	.short	0x0000
        /*0022*/ 	.short	0x0000
        /*0024*/ 	.byte	0x00, 0xf5, 0x21, 0x00


	//----- nvinfo : EIATTR_SPARSE_MMA_MASK
	.align		4
.L_17:
        /*0028*/ 	.byte	0x03, 0x50
        /*002a*/ 	.short	0x0000


	//----- nvinfo : EIATTR_WMMA_USED
	.align		4
        /*002c*/ 	.byte	0x01, 0x2b
	.zero		2


	//----- nvinfo : EIATTR_MAXREG_COUNT
	.align		4
        /*0030*/ 	.byte	0x03, 0x1b
        /*0032*/ 	.short	0x00ff


	//----- nvinfo : EIATTR_NUM_BARRIERS
	.align		4
        /*0034*/ 	.byte	0x02, 0x4c
        /*0036*/ 	.byte	0x01
	.zero		1


	//----- nvinfo : EIATTR_MERCURY_ISA_VERSION
	.align		4
        /*0038*/ 	.byte	0x03, 0x5f
        /*003a*/ 	.short	0x0101


	//----- nvinfo : EIATTR_VRC_CTA_INIT_COUNT
	.align		4
        /*003c*/ 	.byte	0x02, 0x4a
	.zero		1
	.zero		1


	//----- nvinfo : EIATTR_EXIT_INSTR_OFFSETS
	.align		4
        /*0040*/ 	.byte	0x04, 0x1c
        /*0042*/ 	.short	(.L_19 - .L_18)


	//   ....[0]....
.L_18:
        /*0044*/ 	.word	0x00000690


	//   ....[1]....
        /*0048*/ 	.word	0x00000720


	//----- nvinfo : EIATTR_CRS_STACK_SIZE
	.align		4
.L_19:
        /*004c*/ 	.byte	0x04, 0x1e
        /*004e*/ 	.short	(.L_21 - .L_20)
.L_20:
        /*0050*/ 	.word	0x00000000


	//----- nvinfo : EIATTR_CBANK_PARAM_SIZE
	.align		4
.L_21:
        /*0054*/ 	.byte	0x03, 0x19
        /*0056*/ 	.short	0x0010


	//----- nvinfo : EIATTR_PARAM_CBANK
	.align		4
        /*0058*/ 	.byte	0x04, 0x0a
        /*005a*/ 	.short	(.L_23 - .L_22)
	.align		4
.L_22:
        /*005c*/ 	.word	index@(.nv.constant0._Z23ldmatrix_swizzle_kernelPK6__halfPf)
        /*0060*/ 	.short	0x0380
        /*0062*/ 	.short	0x0010


	//----- nvinfo : EIATTR_SW_WAR
	.align		4
.L_23:
        /*0064*/ 	.byte	0x04, 0x36
        /*0066*/ 	.short	(.L_25 - .L_24)
.L_24:
        /*0068*/ 	.word	0x00000008
.L_25:


//--------------------- .nv.info._Z25ldmatrix_noswizzle_kernelPK6__halfPf --------------------------
	.section	.nv.info._Z25ldmatrix_noswizzle_kernelPK6__halfPf,"",@"SHT_CUDA_INFO"
	.sectionflags	@""
	.align	4


	//----- nvinfo : EIATTR_CUDA_API_VERSION
	.align		4
        /*0000*/ 	.byte	0x04, 0x37
        /*0002*/ 	.short	(.L_27 - .L_26)
.L_26:
        /*0004*/ 	.word	0x00000082


	//----- nvinfo : EIATTR_KPARAM_INFO
	.align		4
.L_27:
        /*0008*/ 	.byte	0x04, 0x17
        /*000a*/ 	.short	(.L_29 - .L_28)
.L_28:
        /*000c*/ 	.word	0x00000000
        /*0010*/ 	.short	0x0001
        /*0012*/ 	.short	0x0008
        /*0014*/ 	.byte	0x00, 0xf5, 0x21, 0x00


	//----- nvinfo : EIATTR_KPARAM_INFO
	.align		4
.L_29:
        /*0018*/ 	.byte	0x04, 0x17
        /*001a*/ 	.short	(.L_31 - .L_30)
.L_30:
        /*001c*/ 	.word	0x00000000
        /*0020*/ 	.short	0x0000
        /*0022*/ 	.short	0x0000
        /*0024*/ 	.byte	0x00, 0xf5, 0x21, 0x00


	//----- nvinfo : EIATTR_SPARSE_MMA_MASK
	.align		4
.L_31:
        /*0028*/ 	.byte	0x03, 0x50
        /*002a*/ 	.short	0x0000


	//----- nvinfo : EIATTR_WMMA_USED
	.align		4
        /*002c*/ 	.byte	0x01, 0x2b
	.zero		2


	//----- nvinfo : EIATTR_MAXREG_COUNT
	.align		4
        /*0030*/ 	.byte	0x03, 0x1b
        /*0032*/ 	.short	0x00ff


	//----- nvinfo : EIATTR_NUM_BARRIERS
	.align		4
        /*0034*/ 	.byte	0x02, 0x4c
        /*0036*/ 	.byte	0x01
	.zero		1


	//----- nvinfo : EIATTR_MERCURY_ISA_VERSION
	.align		4
        /*0038*/ 	.byte	0x03, 0x5f
        /*003a*/ 	.short	0x0101


	//----- nvinfo : EIATTR_VRC_CTA_INIT_COUNT
	.align		4
        /*003c*/ 	.byte	0x02, 0x4a
	.zero		1
	.zero		1


	//----- nvinfo : EIATTR_EXIT_INSTR_OFFSETS
	.align		4
        /*0040*/ 	.byte	0x04, 0x1c
        /*0042*/ 	.short	(.L_33 - .L_32)


	//   ....[0]....
.L_32:
        /*0044*/ 	.word	0x00000640


	//   ....[1]....
        /*0048*/ 	.word	0x000006d0


	//----- nvinfo : EIATTR_CRS_STACK_SIZE
	.align		4
.L_33:
        /*004c*/ 	.byte	0x04, 0x1e
        /*004e*/ 	.short	(.L_35 - .L_34)
.L_34:
        /*0050*/ 	.word	0x00000000


	//----- nvinfo : EIATTR_CBANK_PARAM_SIZE
	.align		4
.L_35:
        /*0054*/ 	.byte	0x03, 0x19
        /*0056*/ 	.short	0x0010


	//----- nvinfo : EIATTR_PARAM_CBANK
	.align		4
        /*0058*/ 	.byte	0x04, 0x0a
        /*005a*/ 	.short	(.L_37 - .L_36)
	.align		4
.L_36:
        /*005c*/ 	.word	index@(.nv.constant0._Z25ldmatrix_noswizzle_kernelPK6__halfPf)
        /*0060*/ 	.short	0x0380
        /*0062*/ 	.short	0x0010


	//----- nvinfo : EIATTR_SW_WAR
	.align		4
.L_37:
        /*0064*/ 	.byte	0x04, 0x36
        /*0066*/ 	.short	(.L_39 - .L_38)
.L_38:
        /*0068*/ 	.word	0x00000008
.L_39:


//--------------------- .nv.callgraph             --------------------------
	.section	.nv.callgraph,"",@"SHT_CUDA_CALLGRAPH"
	.align	4
	.sectionentsize	8
	.align		4
        /*0000*/ 	.word	0x00000000
	.align		4
        /*0004*/ 	.word	0xffffffff
	.align		4
        /*0008*/ 	.word	0x00000000
	.align		4
        /*000c*/ 	.word	0xfffffffe
	.align		4
        /*0010*/ 	.word	0x00000000
	.align		4
        /*0014*/ 	.word	0xfffffffd
	.align		4
        /*0018*/ 	.word	0x00000000
	.align		4
        /*001c*/ 	.word	0xfffffffc


//--------------------- .text._Z23ldmatrix_swizzle_kernelPK6__halfPf --------------------------
	.section	.text._Z23ldmatrix_swizzle_kernelPK6__halfPf,"ax",@progbits
	.align	128
        .global         _Z23ldmatrix_swizzle_kernelPK6__halfPf
        .type           _Z23ldmatrix_swizzle_kernelPK6__halfPf,@function
        .size           _Z23ldmatrix_swizzle_kernelPK6__halfPf,(.L_x_6 - _Z23ldmatrix_swizzle_kernelPK6__halfPf)
        .other          _Z23ldmatrix_swizzle_kernelPK6__halfPf,@"STO_CUDA_ENTRY STV_DEFAULT"
_Z23ldmatrix_swizzle_kernelPK6__halfPf:
.text._Z23ldmatrix_swizzle_kernelPK6__halfPf:
[----:B------:R-:W-:Y:S01]  /*0000*/  LDC R1, c[0x0][0x37c] ;  /* 0x0000df00ff017b82 */ /* 0x000fe20000000800 */
[----:B------:R-:W0:Y:S07]  /*0010*/  S2R R7, SR_TID.X ;  /* 0x0000000000077919 */ /* 0x000e2e0000002100 */
[----:B------:R-:W1:Y:S01]  /*0020*/  S2UR UR5, SR_CgaCtaId ;  /* 0x00000000000579c3 */ /* 0x000e620000008800 */
[----:B------:R-:W2:Y:S01]  /*0030*/  LDCU.64 UR8, c[0x0][0x380] ;  /* 0x00007000ff0877ac */ /* 0x000ea20008000a00 */
[----:B------:R-:W-:Y:S01]  /*0040*/  BSSY.RECONVERGENT B0, `(.L_x_0) ;  /* 0x000001d000007945 */ /* 0x000fe20003800200 */
[----:B------:R-:W-:Y:S01]  /*0050*/  UMOV UR4, 0x400 ;  /* 0x0000040000047882 */ /* 0x000fe20000000000 */
[----:B------:R-:W3:Y:S01]  /*0060*/  LDCU.64 UR6, c[0x0][0x358] ;  /* 0x00006b00ff0677ac */ /* 0x000ee20008000a00 */
[----:B-1----:R-:W-:Y:S01]  /*0070*/  ULEA UR4, UR5, UR4, 0x18 ;  /* 0x0000000405047291 */ /* 0x002fe2000f8ec0ff */
[----:B0-----:R-:W-:-:S02]  /*0080*/  SHF.R.U32.HI R0, RZ, 0x1, R7 ;  /* 0x00000001ff007819 */ /* 0x001fc40000011607 */
[C---:B------:R-:W-:Y:S02]  /*0090*/  LOP3.LUT R2, R7.reuse, 0xf, RZ, 0xc0, !PT ;  /* 0x0000000f07027812 */ /* 0x040fe400078ec0ff */
[----:B------:R-:W-:Y:S02]  /*00a0*/  SHF.L.U32 R4, R7, 0x1, RZ ;  /* 0x0000000107047819 */ /* 0x000fe400000006ff */
[----:B------:R-:W-:Y:S01]  /*00b0*/  LOP3.LUT R0, R0, 0x8, RZ, 0xc0, !PT ;  /* 0x0000000800007812 */ /* 0x000fe200078ec0ff */
[----:B------:R-:W-:Y:S01]  /*00c0*/  IMAD.WIDE.U32 R2, R2, 0x2, RZ ;  /* 0x0000000202027825 */ /* 0x000fe200078e00ff */
[----:B------:R-:W-:Y:S02]  /*00d0*/  LOP3.LUT R5, R4, 0x20, RZ, 0xc0, !PT ;  /* 0x0000002004057812 */ /* 0x000fe400078ec0ff */
[----:B------:R-:W-:Y:S02]  /*00e0*/  LOP3.LUT R0, R0, 0x7, R7, 0xf8, !PT ;  /* 0x0000000700007812 */ /* 0x000fe400078ef807 */
[----:B------:R-:W-:-:S02]  /*00f0*/  LOP3.LUT R6, R5, R2, RZ, 0xfc, !PT ;  /* 0x0000000205067212 */ /* 0x000fc400078efcff */
[----:B------:R-:W-:Y:S02]  /*0100*/  LOP3.LUT R2, R0, 0x8, R7, 0xf8, !PT ;  /* 0x0000000800027812 */ /* 0x000fe400078ef807 */
[----:B--2---:R-:W-:Y:S02]  /*0110*/  IADD3 R6, P0, PT, R6, UR8, RZ ;  /* 0x0000000806067c10 */ /* 0x004fe4000ff1e0ff */
[----:B------:R-:W-:Y:S02]  /*0120*/  LOP3.LUT R0, R7, 0x1f, RZ, 0xc0, !PT ;  /* 0x0000001f07007812 */ /* 0x000fe400078ec0ff */
[----:B------:R-:W-:Y:S02]  /*0130*/  LEA R2, R2, R5, 0x1 ;  /* 0x0000000502027211 */ /* 0x000fe400078e08ff */
[----:B------:R-:W-:Y:S02]  /*0140*/  IADD3.X R7, PT, PT, R3, UR9, RZ, P0, !PT ;  /* 0x0000000903077c10 */ /* 0x000fe400087fe4ff */
[----:B------:R-:W-:-:S02]  /*0150*/  MOV R5, R0 ;  /* 0x0000000000057202 */ /* 0x000fc40000000f00 */
[----:B---3--:R-:W-:-:S07]  /*0160*/  IADD3 R4, PT, PT, R2, UR4, RZ ;  /* 0x0000000402047c10 */ /* 0x008fce000fffe0ff */
.L_x_1:
[----:B------:R-:W-:Y:S02]  /*0170*/  MOV R3, R7 ;  /* 0x0000000700037202 */ /* 0x000fe40000000f00 */
[----:B------:R-:W-:-:S05]  /*0180*/  MOV R2, R6 ;  /* 0x0000000600027202 */ /* 0x000fca0000000f00 */
[----:B------:R-:W2:Y:S01]  /*0190*/  LDG.E.U16.CONSTANT R3, desc[UR6][R2.64] ;  /* 0x0000000602037981 */ /* 0x000ea2000c1e9500 */
[C---:B------:R-:W-:Y:S02]  /*01a0*/  ISETP.GE.U32.AND P0, PT, R5.reuse, 0xe0, PT ;  /* 0x000000e00500780c */ /* 0x040fe40003f06070 */
[----:B------:R-:W-:Y:S02]  /*01b0*/  IADD3 R6, P1, PT, R6, 0x40, RZ ;  /* 0x0000004006067810 */ /* 0x000fe40007f3e0ff */
[----:B------:R-:W-:Y:S02]  /*01c0*/  IADD3 R5, PT, PT, R5, 0x20, RZ ;  /* 0x0000002005057810 */ /* 0x000fe40007ffe0ff */
[----:B------:R-:W-:Y:S01]  /*01d0*/  IADD3.X R7, PT, PT, RZ, R7, RZ, P1, !PT ;  /* 0x00000007ff077210 */ /* 0x000fe20000ffe4ff */
[----:B--2---:R0:W-:Y:S02]  /*01e0*/  STS.U16 [R4], R3 ;  /* 0x0000000304007388 */ /* 0x0041e40000000400 */
[----:B0-----:R-:W-:-:S04]  /*01f0*/  IADD3 R4, PT, PT, R4, 0x40, RZ ;  /* 0x0000004004047810 */ /* 0x001fc80007ffe0ff */
[----:B------:R-:W-:Y:S05]  /*0200*/  @!P0 BRA `(.L_x_1) ;  /* 0xfffffffc00d88947 */ /* 0x000fea000383ffff */
[----:B------:R-:W-:Y:S05]  /*0210*/  BSYNC.RECONVERGENT B0 ;  /* 0x0000000000007941 */ /* 0x000fea0003800200 */
.L_x_0:
[----:B------:R-:W0:Y:S01]  /*0220*/  S2R R4, SR_LANEID ;  /* 0x0000000000047919 */ /* 0x000e220000000000 */
[----:B------:R-:W-:Y:S01]  /*0230*/  BAR.SYNC.DEFER_BLOCKING 0x0 ;  /* 0x0000000000007b1d */ /* 0x000fe20000010000 */
[----:B------:R-:W-:Y:S02]  /*0240*/  ISETP.NE.AND P0, PT, R0, RZ, PT ;  /* 0x000000ff0000720c */ /* 0x000fe40003f05270 */
[--C-:B0-----:R-:W-:Y:S02]  /*0250*/  SHF.R.U32.HI R2, RZ, 0x3, R4.reuse ;  /* 0x00000003ff027819 */ /* 0x101fe40000011604 */
[----:B------:R-:W-:Y:S02]  /*0260*/  LOP3.LUT R3, R4, 0x7, RZ, 0xc0, !PT ;  /* 0x0000000704037812 */ /* 0x000fe400078ec0ff */
[----:B------:R-:W-:Y:S02]  /*0270*/  SHF.R.U32.HI R4, RZ, 0x4, R4 ;  /* 0x00000004ff047819 */ /* 0x000fe40000011604 */
[----:B------:R-:W-:-:S02]  /*0280*/  SHF.L.U32 R2, R2, 0x3, RZ ;  /* 0x0000000302027819 */ /* 0x000fc400000006ff */
[----:B------:R-:W-:Y:S02]  /*0290*/  SHF.L.U32 R4, R4, 0x3, RZ ;  /* 0x0000000304047819 */ /* 0x000fe400000006ff */
[----:B------:R-:W-:-:S04]  /*02a0*/  LOP3.LUT R3, R2, 0x8, R3, 0xe2, !PT ;  /* 0x0000000802037812 */ /* 0x000fc800078ee203 */
[----:B------:R-:W-:-:S04]  /*02b0*/  LEA R3, R3, R4, 0x4 ;  /* 0x0000000403037211 */ /* 0x000fc800078e20ff */
[----:B------:R-:W-:-:S06]  /*02c0*/  LEA R4, R3, UR4, 0x1 ;  /* 0x0000000403047c11 */ /* 0x000fcc000f8e08ff */
[----:B------:R-:W0:Y:S02]  /*02d0*/  LDSM.16.M88.4 R4, [R4] ;  /* 0x000000000404783b */ /* 0x000e240000000200 */
[----:B0-----:R-:W-:-:S05]  /*02e0*/  HADD2.F32 R2, -RZ, R4.H0_H0 ;  /* 0x20000004ff027230 */ /* 0x001fca0000004100 */
[----:B------:R-:W-:-:S04]  /*02f0*/  FADD R3, RZ, R2 ;  /* 0x00000002ff037221 */ /* 0x000fc80000000000 */
[----:B------:R-:W-:-:S04]  /*0300*/  FADD R3, R2, R3 ;  /* 0x0000000302037221 */ /* 0x000fc80000000000 */
        /* <DEDUP_REMOVED lines=55> */
[----:B------:R-:W-:Y:S01]  /*0680*/  FADD R3, R2, R3 ;  /* 0x0000000302037221 */ /* 0x000fe20000000000 */
[----:B------:R-:W-:Y:S06]  /*0690*/  @P0 EXIT ;  /* 0x000000000000094d */ /* 0x000fec0003800000 */
[C---:B------:R-:W-:Y:S01]  /*06a0*/  FADD R3, R2.reuse, R3 ;  /* 0x0000000302037221 */ /* 0x040fe20000000000 */
[----:B------:R-:W0:Y:S03]  /*06b0*/  LDC.64 R4, c[0x0][0x388] ;  /* 0x0000e200ff047b82 */ /* 0x000e260000000a00 */
[----:B------:R-:W-:-:S04]  /*06c0*/  FADD R3, R2, R3 ;  /* 0x0000000302037221 */ /* 0x000fc80000000000 */
[----:B------:R-:W-:-:S04]  /*06d0*/  FADD R3, R2, R3 ;  /* 0x0000000302037221 */ /* 0x000fc80000000000 */
[----:B------:R-:W-:-:S04]  /*06e0*/  FADD R3, R2, R3 ;  /* 0x0000000302037221 */ /* 0x000fc80000000000 */
[----:B------:R-:W-:-:S04]  /*06f0*/  FADD R3, R2, R3 ;  /* 0x0000000302037221 */ /* 0x000fc80000000000 */
[----:B------:R-:W-:-:S05]  /*0700*/  FADD R3, R2, R3 ;  /* 0x0000000302037221 */ /* 0x000fca0000000000 */
[----:B0-----:R-:W-:Y:S01]  /*0710*/  STG.E desc[UR6][R4.64], R3 ;  /* 0x0000000304007986 */ /* 0x001fe2000c101906 */
[----:B------:R-:W-:Y:S05]  /*0720*/  EXIT ;  /* 0x000000000000794d */ /* 0x000fea0003800000 */
.L_x_2:
[----:B------:R-:W-:-:S00]  /*0730*/  BRA `(.L_x_2) ;  /* 0xfffffffc00fc7947 */ /* 0x000fc0000383ffff */
[----:B------:R-:W-:-:S00]  /*0740*/  NOP ;  /* 0x0000000000007918 */ /* 0x000fc00000000000 */
        /* <DEDUP_REMOVED lines=11> */
.L_x_6:


//--------------------- .text._Z25ldmatrix_noswizzle_kernelPK6__halfPf --------------------------
	.section	.text._Z25ldmatrix_noswizzle_kernelPK6__halfPf,"ax",@progbits
	.align	128
        .global         _Z25ldmatrix_noswizzle_kernelPK6__halfPf
        .type           _Z25ldmatrix_noswizzle_kernelPK6__halfPf,@function
        .size           _Z25ldmatrix_noswizzle_kernelPK6__halfPf,(.L_x_7 - _Z25ldmatrix_noswizzle_kernelPK6__halfPf)
        .other          _Z25ldmatrix_noswizzle_kernelPK6__halfPf,@"STO_CUDA_ENTRY STV_DEFAULT"
_Z25ldmatrix_noswizzle_kernelPK6__halfPf:
.text._Z25ldmatrix_noswizzle_kernelPK6__halfPf:
        /* <DEDUP_REMOVED lines=8> */
[----:B0-----:R-:W-:-:S02]  /*0080*/  LOP3.LUT R2, R0, 0xf, RZ, 0xc0, !PT ;  /* 0x0000000f00027812 */ /* 0x001fc400078ec0ff */
[C---:B------:R-:W-:Y:S02]  /*0090*/  SHF.L.U32 R5, R0.reuse, 0x1, RZ ;  /* 0x0000000100057819 */ /* 0x040fe400000006ff */
[----:B------:R-:W-:Y:S01]  /*00a0*/  LOP3.LUT R0, R0, 0x1f, RZ, 0xc0, !PT ;  /* 0x0000001f00007812 */ /* 0x000fe200078ec0ff */
[----:B------:R-:W-:-:S03]  /*00b0*/  IMAD.WIDE.U32 R2, R2, 0x2, RZ ;  /* 0x0000000202027825 */ /* 0x000fc600078e00ff */
[----:B------:R-:W-:Y:S02]  /*00c0*/  MOV R4, R0 ;  /* 0x0000000000047202 */ /* 0x000fe40000000f00 */
[----:B------:R-:W-:Y:S02]  /*00d0*/  LOP3.LUT R6, R2, 0x20, R5, 0xf8, !PT ;  /* 0x0000002002067812 */ /* 0x000fe400078ef805 */
[----:B------:R-:W-:Y:S02]  /*00e0*/  LOP3.LUT R5, R5, 0x3e, RZ, 0xc0, !PT ;  /* 0x0000003e05057812 */ /* 0x000fe400078ec0ff */
[----:B--2---:R-:W-:Y:S02]  /*00f0*/  IADD3 R6, P0, PT, R6, UR8, RZ ;  /* 0x0000000806067c10 */ /* 0x004fe4000ff1e0ff */
[----:B------:R-:W-:Y:S02]  /*0100*/  IADD3 R5, PT, PT, R5, UR4, RZ ;  /* 0x0000000405057c10 */ /* 0x000fe4000fffe0ff */
[----:B---3--:R-:W-:-:S09]  /*0110*/  IADD3.X R7, PT, PT, R3, UR9, RZ, P0, !PT ;  /* 0x0000000903077c10 */ /* 0x008fd200087fe4ff */
.L_x_4:
[----:B------:R-:W-:Y:S02]  /*0120*/  MOV R2, R6 ;  /* 0x0000000600027202 */ /* 0x000fe40000000f00 */
[----:B------:R-:W-:-:S05]  /*0130*/  MOV R3, R7 ;  /* 0x0000000700037202 */ /* 0x000fca0000000f00 */
[----:B------:R-:W2:Y:S01]  /*0140*/  LDG.E.U16.CONSTANT R2, desc[UR6][R2.64] ;  /* 0x0000000602027981 */ /* 0x000ea2000c1e9500 */
[----:B------:R-:W-:Y:S02]  /*0150*/  ISETP.GE.U32.AND P0, PT, R4, 0xe0, PT ;  /* 0x000000e00400780c */ /* 0x000fe40003f06070 */
[----:B------:R-:W-:Y:S02]  /*0160*/  IADD3 R6, P1, PT, R6, 0x40, RZ ;  /* 0x0000004006067810 */ /* 0x000fe40007f3e0ff */
[----:B------:R-:W-:Y:S02]  /*0170*/  IADD3 R4, PT, PT, R4, 0x20, RZ ;  /* 0x0000002004047810 */ /* 0x000fe40007ffe0ff */
[----:B------:R-:W-:Y:S01]  /*0180*/  IADD3.X R7, PT, PT, RZ, R7, RZ, P1, !PT ;  /* 0x00000007ff077210 */ /* 0x000fe20000ffe4ff */
[----:B--2---:R0:W-:Y:S02]  /*0190*/  STS.U16 [R5], R2 ;  /* 0x0000000205007388 */ /* 0x0041e40000000400 */
[----:B0-----:R-:W-:-:S04]  /*01a0*/  IADD3 R5, PT, PT, R5, 0x40, RZ ;  /* 0x0000004005057810 */ /* 0x001fc80007ffe0ff */
[----:B------:R-:W-:Y:S05]  /*01b0*/  @!P0 BRA `(.L_x_4) ;  /* 0xfffffffc00d88947 */ /* 0x000fea000383ffff */
[----:B------:R-:W-:Y:S05]  /*01c0*/  BSYNC.RECONVERGENT B0 ;  /* 0x0000000000007941 */ /* 0x000fea0003800200 */
.L_x_3:
        /* <DEDUP_REMOVED lines=81> */
.L_x_5:
        /* <DEDUP_REMOVED lines=10> */
.L_x_7:


//--------------------- .nv.shared._Z23ldmatrix_swizzle_kernelPK6__halfPf --------------------------
	.section	.nv.shared._Z23ldmatrix_swizzle_kernelPK6__halfPf,"aw",@nobits
	.sectionflags	@""
	.align	16
	.zero		1024


//--------------------- .nv.shared.reserved.0     --------------------------
	.section	.nv.shared.reserved.0,"aw",@nobits
	.weak		__nv_reservedSMEM_offset_0_alias
	.size		__nv_reservedSMEM_offset_0_alias, 0, 64
	.other		__nv_reservedSMEM_offset_0_alias,@"STO_CUDA_RESERVED_SHARED STV_DEFAULT"
__nv_reservedSMEM_offset_0_alias:
	.zero		0
	.zero		64


//--------------------- .nv.shared._Z25ldmatrix_noswizzle_kernelPK6__halfPf --------------------------
	.section	.nv.shared._Z25ldmatrix_noswizzle_kernelPK6__halfPf,"aw",@nobits
	.sectionflags	@""
	.align	16
	.zero		1024


//--------------------- .nv.constant0._Z23ldmatrix_swizzle_kernelPK6__halfPf --------------------------
	.section	.nv.constant0._Z23ldmatrix_swizzle_kernelPK6__halfPf,"a",@progbits
	.sectionflags	@""
	.align	4
.nv.constant0._Z23ldmatrix_swizzle_kernelPK6__halfPf:
	.zero		912


//--------------------- .nv.constant0._Z25ldmatrix_noswizzle_kernelPK6__halfPf --------------------------
	.section	.nv.constant0._Z25ldmatrix_noswizzle_kernelPK6__halfPf,"a",@progbits
	.sectionflags	@""
	.align	4
.nv.constant0._Z25ldmatrix_noswizzle_kernelPK6__halfPf:
	.zero		912


//--------------------- SYMBOLS --------------------------

	.type		.nv.reservedSmem.offset0,@object
	.size		.nv.reservedSmem.offset0,0x4
	.type		.nv.reservedSmem.cap,@object
	.size		.nv.reservedSmem.cap,0x4
